//
// Generated by NVIDIA NVVM Compiler
//
// Compiler Build ID: CL-36424714
// Cuda compilation tools, release 13.0, V13.0.88
// Based on NVVM 20.0.0
//

.version 9.0
.target sm_100
.address_size 64

	// .globl	_Z13findMaxKernelPfiS_
.extern .func  (.param .b32 func_retval0) vprintf
(
	.param .b64 vprintf_param_0,
	.param .b64 vprintf_param_1
)
;
.global .align 1 .b8 $str[75] = {91, 102, 105, 110, 100, 77, 97, 120, 75, 101, 114, 110, 101, 108, 93, 32, 80, 101, 114, 102, 111, 114, 109, 32, 71, 80, 85, 32, 99, 111, 100, 101, 44, 32, 99, 111, 109, 112, 97, 114, 105, 110, 103, 32, 37, 102, 32, 40, 111, 108, 100, 41, 32, 32, 97, 110, 100, 32, 37, 102, 32, 40, 110, 101, 119, 41, 32, 97, 116, 32, 37, 112, 32, 10};
.global .align 1 .b8 $str$1[66] = {91, 102, 105, 110, 100, 77, 97, 120, 75, 101, 114, 110, 101, 108, 93, 32, 65, 102, 116, 101, 114, 32, 111, 102, 102, 115, 101, 116, 32, 37, 102, 32, 40, 111, 108, 100, 41, 32, 32, 98, 101, 99, 111, 109, 101, 115, 32, 37, 102, 32, 40, 111, 108, 100, 95, 111, 102, 102, 115, 101, 116, 41, 32, 32, 10};

.visible .entry _Z13findMaxKernelPfiS_(
	.param .u64 .ptr .align 1 _Z13findMaxKernelPfiS__param_0,
	.param .u32 _Z13findMaxKernelPfiS__param_1,
	.param .u64 .ptr .align 1 _Z13findMaxKernelPfiS__param_2
)
{
	.local .align 8 .b8 	__local_depot0[24];
	.reg .b64 	%SP;
	.reg .b64 	%SPL;
	.reg .pred 	%p<4>;
	.reg .b32 	%r<18>;
	.reg .b32 	%f<5>;
	.reg .b64 	%rd<14>;
	.reg .b64 	%fd<3>;

	mov.u64 	%SPL, __local_depot0;
	cvta.local.u64 	%SP, %SPL;
	ld.param.u64 	%rd5, [_Z13findMaxKernelPfiS__param_0];
	ld.param.u32 	%r9, [_Z13findMaxKernelPfiS__param_1];
	ld.param.u64 	%rd6, [_Z13findMaxKernelPfiS__param_2];
	cvta.to.global.u64 	%rd1, %rd6;
	mov.u32 	%r10, %tid.x;
	mov.u32 	%r1, %ntid.x;
	mov.u32 	%r11, %ctaid.x;
	mad.lo.s32 	%r16, %r1, %r11, %r10;
	setp.ge.s32 	%p1, %r16, %r9;
	@%p1 bra 	$L__BB0_5;
	add.u64 	%rd7, %SP, 0;
	add.u64 	%rd2, %SPL, 0;
	mov.u32 	%r12, %nctaid.x;
	mul.lo.s32 	%r3, %r12, %r1;
	cvta.to.global.u64 	%rd3, %rd5;
	mov.u64 	%rd11, $str;
$L__BB0_2:
	mul.wide.s32 	%rd8, %r16, 4;
	add.s64 	%rd4, %rd3, %rd8;
	ld.global.f32 	%f1, [%rd4];
	ld.global.u32 	%r17, [%rd1];
$L__BB0_3:
	mov.b32 	%f2, %r17;
	max.f32 	%f3, %f1, %f2;
	mov.b32 	%r13, %f3;
	atom.relaxed.global.cas.b32 	%r7, [%rd1], %r17, %r13;
	setp.ne.s32 	%p2, %r17, %r7;
	mov.u32 	%r17, %r7;
	@%p2 bra 	$L__BB0_3;
	cvt.f64.f32 	%fd1, %f2;
	ld.global.f32 	%f4, [%rd4];
	cvt.f64.f32 	%fd2, %f4;
	mul.wide.s32 	%rd9, %r16, 16;
	add.s64 	%rd10, %rd5, %rd9;
	st.local.f64 	[%rd2], %fd1;
	st.local.f64 	[%rd2+8], %fd2;
	st.local.u64 	[%rd2+16], %rd10;
	cvta.global.u64 	%rd12, %rd11;
	{ // callseq 0, 0
	.param .b64 param0;
	st.param.b64 	[param0], %rd12;
	.param .b64 param1;
	st.param.b64 	[param1], %rd7;
	.param .b32 retval0;
	call.uni (retval0), 
	vprintf, 
	(
	param0, 
	param1
	);
	ld.param.b32 	%r14, [retval0];
	} // callseq 0
	add.s32 	%r16, %r16, %r3;
	setp.lt.s32 	%p3, %r16, %r9;
	@%p3 bra 	$L__BB0_2;
$L__BB0_5:
	ret;

}
	// .globl	_Z22findMaxAndOffsetKernelPfiS_S_
.visible .entry _Z22findMaxAndOffsetKernelPfiS_S_(
	.param .u64 .ptr .align 1 _Z22findMaxAndOffsetKernelPfiS_S__param_0,
	.param .u32 _Z22findMaxAndOffsetKernelPfiS_S__param_1,
	.param .u64 .ptr .align 1 _Z22findMaxAndOffsetKernelPfiS_S__param_2,
	.param .u64 .ptr .align 1 _Z22findMaxAndOffsetKernelPfiS_S__param_3
)
{
	.local .align 8 .b8 	__local_depot1[24];
	.reg .b64 	%SP;
	.reg .b64 	%SPL;
	.reg .pred 	%p<4>;
	.reg .b32 	%r<20>;
	.reg .b32 	%f<7>;
	.reg .b64 	%rd<18>;
	.reg .b64 	%fd<4>;

	mov.u64 	%SPL, __local_depot1;
	cvta.local.u64 	%SP, %SPL;
	ld.param.u64 	%rd6, [_Z22findMaxAndOffsetKernelPfiS_S__param_0];
	ld.param.u32 	%r9, [_Z22findMaxAndOffsetKernelPfiS_S__param_1];
	ld.param.u64 	%rd8, [_Z22findMaxAndOffsetKernelPfiS_S__param_2];
	ld.param.u64 	%rd7, [_Z22findMaxAndOffsetKernelPfiS_S__param_3];
	cvta.to.global.u64 	%rd1, %rd8;
	mov.u32 	%r10, %tid.x;
	mov.u32 	%r1, %ntid.x;
	mov.u32 	%r11, %ctaid.x;
	mad.lo.s32 	%r18, %r1, %r11, %r10;
	setp.ge.s32 	%p1, %r18, %r9;
	@%p1 bra 	$L__BB1_5;
	add.u64 	%rd9, %SP, 0;
	add.u64 	%rd2, %SPL, 0;
	mov.u32 	%r12, %nctaid.x;
	mul.lo.s32 	%r3, %r12, %r1;
	cvta.to.global.u64 	%rd3, %rd6;
	cvta.to.global.u64 	%rd4, %rd7;
	mov.u64 	%rd13, $str;
$L__BB1_2:
	mul.wide.s32 	%rd10, %r18, 4;
	add.s64 	%rd5, %rd3, %rd10;
	ld.global.f32 	%f1, [%rd5];
	ld.global.u32 	%r19, [%rd1];
$L__BB1_3:
	mov.b32 	%f2, %r19;
	max.f32 	%f3, %f1, %f2;
	mov.b32 	%r13, %f3;
	atom.relaxed.global.cas.b32 	%r7, [%rd1], %r19, %r13;
	setp.ne.s32 	%p2, %r19, %r7;
	mov.u32 	%r19, %r7;
	@%p2 bra 	$L__BB1_3;
	ld.global.f32 	%f4, [%rd4];
	add.f32 	%f5, %f4, %f2;
	cvt.f64.f32 	%fd1, %f2;
	ld.global.f32 	%f6, [%rd5];
	cvt.f64.f32 	%fd2, %f6;
	mul.wide.s32 	%rd11, %r18, 16;
	add.s64 	%rd12, %rd6, %rd11;
	st.local.f64 	[%rd2], %fd1;
	st.local.f64 	[%rd2+8], %fd2;
	st.local.u64 	[%rd2+16], %rd12;
	cvta.global.u64 	%rd14, %rd13;
	{ // callseq 1, 0
	.param .b64 param0;
	st.param.b64 	[param0], %rd14;
	.param .b64 param1;
	st.param.b64 	[param1], %rd9;
	.param .b32 retval0;
	call.uni (retval0), 
	vprintf, 
	(
	param0, 
	param1
	);
	ld.param.b32 	%r14, [retval0];
	} // callseq 1
	cvt.f64.f32 	%fd3, %f5;
	st.local.f64 	[%rd2], %fd1;
	st.local.f64 	[%rd2+8], %fd3;
	mov.u64 	%rd16, $str$1;
	cvta.global.u64 	%rd17, %rd16;
	{ // callseq 2, 0
	.param .b64 param0;
	st.param.b64 	[param0], %rd17;
	.param .b64 param1;
	st.param.b64 	[param1], %rd9;
	.param .b32 retval0;
	call.uni (retval0), 
	vprintf, 
	(
	param0, 
	param1
	);
	ld.param.b32 	%r16, [retval0];
	} // callseq 2
	add.s32 	%r18, %r18, %r3;
	setp.lt.s32 	%p3, %r18, %r9;
	@%p3 bra 	$L__BB1_2;
$L__BB1_5:
	ret;

}


// ===== COMPILED SASS (sm_100) =====

	.target	sm_100

	.elftype	@"ET_EXEC"


//--------------------- .note.nv.tkinfo           --------------------------
	.section	.note.nv.tkinfo,"",@"SHT_NOTE"
	.sectionflags	@"SHF_NOTE_NV_TKINFO"
	.tkinfo
        /*0018*/ 	.word	0x00000002
        /*0030*/ 	.string	""
        /*0030*/ 	.string	"ptxas"
        /*0030*/ 	.string	"Cuda compilation tools, release 13.0, V13.0.88"
        /*0030*/ 	.string	"Build cuda_13.0.r13.0/compiler.36424714_0"
        /*0030*/ 	.string	"-arch sm_100 -m 64 "



//--------------------- .note.nv.cuinfo           --------------------------
	.section	.note.nv.cuinfo,"",@"SHT_NOTE"
	.sectionflags	@"SHF_NOTE_NV_CUINFO"
        /*0018*/ 	.short	0x0002
        /*001a*/ 	.short	0x0064
        /*001c*/ 	.short	0x0082
	.zero		2


//--------------------- .nv.info                  --------------------------
	.section	.nv.info,"",@"SHT_CUDA_INFO"
	.align	4


	//----- nvinfo : EIATTR_REGCOUNT
	.align		4
        /*0000*/ 	.byte	0x04, 0x2f
        /*0002*/ 	.short	(.L_3 - .L_2)
	.align		4
.L_2:
        /*0004*/ 	.word	index@(_Z13findMaxKernelPfiS_)
        /*0008*/ 	.word	0x00000018


	//----- nvinfo : EIATTR_FRAME_SIZE
	.align		4
.L_3:
        /*000c*/ 	.byte	0x04, 0x11
        /*000e*/ 	.short	(.L_5 - .L_4)
	.align		4
.L_4:
        /*0010*/ 	.word	index@(_Z13findMaxKernelPfiS_)
        /*0014*/ 	.word	0x00000018


	//----- nvinfo : EIATTR_REGCOUNT
	.align		4
.L_5:
        /*0018*/ 	.byte	0x04, 0x2f
        /*001a*/ 	.short	(.L_7 - .L_6)
	.align		4
.L_6:
        /*001c*/ 	.word	index@(_Z22findMaxAndOffsetKernelPfiS_S_)
        /*0020*/ 	.word	0x0000001a


	//----- nvinfo : EIATTR_FRAME_SIZE
	.align		4
.L_7:
        /*0024*/ 	.byte	0x04, 0x11
        /*0026*/ 	.short	(.L_9 - .L_8)
	.align		4
.L_8:
        /*0028*/ 	.word	index@(_Z22findMaxAndOffsetKernelPfiS_S_)
        /*002c*/ 	.word	0x00000018


	//----- nvinfo : EIATTR_MIN_STACK_SIZE
	.align		4
.L_9:
        /*0030*/ 	.byte	0x04, 0x12
        /*0032*/ 	.short	(.L_11 - .L_10)
	.align		4
.L_10:
        /*0034*/ 	.word	index@(_Z22findMaxAndOffsetKernelPfiS_S_)
        /*0038*/ 	.word	0x00000018


	//----- nvinfo : EIATTR_MIN_STACK_SIZE
	.align		4
.L_11:
        /*003c*/ 	.byte	0x04, 0x12
        /*003e*/ 	.short	(.L_13 - .L_12)
	.align		4
.L_12:
        /*0040*/ 	.word	index@(_Z13findMaxKernelPfiS_)
        /*0044*/ 	.word	0x00000018
.L_13:


//--------------------- .nv.compat                --------------------------
	.section	.nv.compat,"",@"SHT_CUDA_COMPAT_INFO"
	.align	4
        /*0000*/ 	.byte	0x02, 0x09, 0x00, 0x00, 0x02, 0x02, 0x01, 0x00, 0x02, 0x05, 0x05, 0x00, 0x03, 0x07, 0x01, 0x01
        /*0010*/ 	.byte	0x02, 0x03, 0x00, 0x00, 0x02, 0x06, 0x01, 0x00, 0x04, 0x0b, 0x08, 0x00, 0x09, 0x00, 0x00, 0x00
        /*0020*/ 	.byte	0x00, 0x00, 0x00, 0x00


//--------------------- .nv.info._Z22findMaxAndOffsetKernelPfiS_S_ --------------------------
	.section	.nv.info._Z22findMaxAndOffsetKernelPfiS_S_,"",@"SHT_CUDA_INFO"
	.sectionflags	@""
	.align	4


	//----- nvinfo : EIATTR_CUDA_API_VERSION
	.align		4
        /*0000*/ 	.byte	0x04, 0x37
        /*0002*/ 	.short	(.L_15 - .L_14)
.L_14:
        /*0004*/ 	.word	0x00000082


	//----- nvinfo : EIATTR_KPARAM_INFO
	.align		4
.L_15:
        /*0008*/ 	.byte	0x04, 0x17
        /*000a*/ 	.short	(.L_17 - .L_16)
.L_16:
        /*000c*/ 	.word	0x00000000
        /*0010*/ 	.short	0x0003
        /*0012*/ 	.short	0x0018
        /*0014*/ 	.byte	0x00, 0xf5, 0x21, 0x00


	//----- nvinfo : EIATTR_KPARAM_INFO
	.align		4
.L_17:
        /*0018*/ 	.byte	0x04, 0x17
        /*001a*/ 	.short	(.L_19 - .L_18)
.L_18:
        /*001c*/ 	.word	0x00000000
        /*0020*/ 	.short	0x0002
        /*0022*/ 	.short	0x0010
        /*0024*/ 	.byte	0x00, 0xf5, 0x21, 0x00


	//----- nvinfo : EIATTR_KPARAM_INFO
	.align		4
.L_19:
        /*0028*/ 	.byte	0x04, 0x17
        /*002a*/ 	.short	(.L_21 - .L_20)
.L_20:
        /*002c*/ 	.word	0x00000000
        /*0030*/ 	.short	0x0001
        /*0032*/ 	.short	0x0008
        /*0034*/ 	.byte	0x00, 0xf0, 0x11, 0x00


	//----- nvinfo : EIATTR_KPARAM_INFO
	.align		4
.L_21:
        /*0038*/ 	.byte	0x04, 0x17
        /*003a*/ 	.short	(.L_23 - .L_22)
.L_22:
        /*003c*/ 	.word	0x00000000
        /*0040*/ 	.short	0x0000
        /*0042*/ 	.short	0x0000
        /*0044*/ 	.byte	0x00, 0xf5, 0x21, 0x00


	//----- nvinfo : EIATTR_SPARSE_MMA_MASK
	.align		4
.L_23:
        /*0048*/ 	.byte	0x03, 0x50
        /*004a*/ 	.short	0x0000


	//----- nvinfo : EIATTR_MAXREG_COUNT
	.align		4
        /*004c*/ 	.byte	0x03, 0x1b
        /*004e*/ 	.short	0x00ff


	//----- nvinfo : EIATTR_EXTERNS
	.align		4
        /*0050*/ 	.byte	0x04, 0x0f
        /*0052*/ 	.short	(.L_25 - .L_24)


	//   ....[0]....
	.align		4
.L_24:
        /*0054*/ 	.word	index@(vprintf)


	//----- nvinfo : EIATTR_MERCURY_ISA_VERSION
	.align		4
.L_25:
        /*0058*/ 	.byte	0x03, 0x5f
        /*005a*/ 	.short	0x0101


	//----- nvinfo : EIATTR_VRC_CTA_INIT_COUNT
	.align		4
        /*005c*/ 	.byte	0x02, 0x4a
	.zero		1
	.zero		1


	//----- nvinfo : EIATTR_SYSCALL_OFFSETS
	.align		4
        /*0060*/ 	.byte	0x04, 0x46
        /*0062*/ 	.short	(.L_27 - .L_26)


	//   ....[0]....
.L_26:
        /*0064*/ 	.word	0x00000300


	//   ....[1]....
        /*0068*/ 	.word	0x000003b0


	//----- nvinfo : EIATTR_EXIT_INSTR_OFFSETS
	.align		4
.L_27:
        /*006c*/ 	.byte	0x04, 0x1c
        /*006e*/ 	.short	(.L_29 - .L_28)


	//   ....[0]....
.L_28:
        /*0070*/ 	.word	0x000000c0


	//   ....[1]....
        /*0074*/ 	.word	0x00000400


	//----- nvinfo : EIATTR_CRS_STACK_SIZE
	.align		4
.L_29:
        /*0078*/ 	.byte	0x04, 0x1e
        /*007a*/ 	.short	(.L_31 - .L_30)
.L_30:
        /*007c*/ 	.word	0x00000000


	//----- nvinfo : EIATTR_CBANK_PARAM_SIZE
	.align		4
.L_31:
        /*0080*/ 	.byte	0x03, 0x19
        /*0082*/ 	.short	0x0020


	//----- nvinfo : EIATTR_PARAM_CBANK
	.align		4
        /*0084*/ 	.byte	0x04, 0x0a
        /*0086*/ 	.short	(.L_33 - .L_32)
	.align		4
.L_32:
        /*0088*/ 	.word	index@(.nv.constant0._Z22findMaxAndOffsetKernelPfiS_S_)
        /*008c*/ 	.short	0x0380
        /*008e*/ 	.short	0x0020


	//----- nvinfo : EIATTR_SW_WAR
	.align		4
.L_33:
        /*0090*/ 	.byte	0x04, 0x36
        /*0092*/ 	.short	(.L_35 - .L_34)
.L_34:
        /*0094*/ 	.word	0x00000008
.L_35:


//--------------------- .nv.info._Z13findMaxKernelPfiS_ --------------------------
	.section	.nv.info._Z13findMaxKernelPfiS_,"",@"SHT_CUDA_INFO"
	.sectionflags	@""
	.align	4


	//----- nvinfo : EIATTR_CUDA_API_VERSION
	.align		4
        /*0000*/ 	.byte	0x04, 0x37
        /*0002*/ 	.short	(.L_37 - .L_36)
.L_36:
        /*0004*/ 	.word	0x00000082


	//----- nvinfo : EIATTR_KPARAM_INFO
	.align		4
.L_37:
        /*0008*/ 	.byte	0x04, 0x17
        /*000a*/ 	.short	(.L_39 - .L_38)
.L_38:
        /*000c*/ 	.word	0x00000000
        /*0010*/ 	.short	0x0002
        /*0012*/ 	.short	0x0010
        /*0014*/ 	.byte	0x00, 0xf5, 0x21, 0x00


	//----- nvinfo : EIATTR_KPARAM_INFO
	.align		4
.L_39:
        /*0018*/ 	.byte	0x04, 0x17
        /*001a*/ 	.short	(.L_41 - .L_40)
.L_40:
        /*001c*/ 	.word	0x00000000
        /*0020*/ 	.short	0x0001
        /*0022*/ 	.short	0x0008
        /*0024*/ 	.byte	0x00, 0xf0, 0x11, 0x00


	//----- nvinfo : EIATTR_KPARAM_INFO
	.align		4
.L_41:
        /*0028*/ 	.byte	0x04, 0x17
        /*002a*/ 	.short	(.L_43 - .L_42)
.L_42:
        /*002c*/ 	.word	0x00000000
        /*0030*/ 	.short	0x0000
        /*0032*/ 	.short	0x0000
        /*0034*/ 	.byte	0x00, 0xf5, 0x21, 0x00


	//----- nvinfo : EIATTR_SPARSE_MMA_MASK
	.align		4
.L_43:
        /*0038*/ 	.byte	0x03, 0x50
        /*003a*/ 	.short	0x0000


	//----- nvinfo : EIATTR_MAXREG_COUNT
	.align		4
        /*003c*/ 	.byte	0x03, 0x1b
        /*003e*/ 	.short	0x00ff


	//----- nvinfo : EIATTR_EXTERNS
	.align		4
        /*0040*/ 	.byte	0x04, 0x0f
        /*0042*/ 	.short	(.L_45 - .L_44)


	//   ....[0]....
	.align		4
.L_44:
        /*0044*/ 	.word	index@(vprintf)


	//----- nvinfo : EIATTR_MERCURY_ISA_VERSION
	.align		4
.L_45:
        /*0048*/ 	.byte	0x03, 0x5f
        /*004a*/ 	.short	0x0101


	//----- nvinfo : EIATTR_VRC_CTA_INIT_COUNT
	.align		4
        /*004c*/ 	.byte	0x02, 0x4a
	.zero		1
	.zero		1


	//----- nvinfo : EIATTR_SYSCALL_OFFSETS
	.align		4
        /*0050*/ 	.byte	0x04, 0x46
        /*0052*/ 	.short	(.L_47 - .L_46)


	//   ....[0]....
.L_46:
        /*0054*/ 	.word	0x000002d0


	//----- nvinfo : EIATTR_EXIT_INSTR_OFFSETS
	.align		4
.L_47:
        /*0058*/ 	.byte	0x04, 0x1c
        /*005a*/ 	.short	(.L_49 - .L_48)


	//   ....[0]....
.L_48:
        /*005c*/ 	.word	0x000000c0


	//   ....[1]....
        /*0060*/ 	.word	0x00000320


	//----- nvinfo : EIATTR_CRS_STACK_SIZE
	.align		4
.L_49:
        /*0064*/ 	.byte	0x04, 0x1e
        /*0066*/ 	.short	(.L_51 - .L_50)
.L_50:
        /*0068*/ 	.word	0x00000000


	//----- nvinfo : EIATTR_CBANK_PARAM_SIZE
	.align		4
.L_51:
        /*006c*/ 	.byte	0x03, 0x19
        /*006e*/ 	.short	0x0018


	//----- nvinfo : EIATTR_PARAM_CBANK
	.align		4
        /*0070*/ 	.byte	0x04, 0x0a
        /*0072*/ 	.short	(.L_53 - .L_52)
	.align		4
.L_52:
        /*0074*/ 	.word	index@(.nv.constant0._Z13findMaxKernelPfiS_)
        /*0078*/ 	.short	0x0380
        /*007a*/ 	.short	0x0018


	//----- nvinfo : EIATTR_SW_WAR
	.align		4
.L_53:
        /*007c*/ 	.byte	0x04, 0x36
        /*007e*/ 	.short	(.L_55 - .L_54)
.L_54:
        /*0080*/ 	.word	0x00000008
.L_55:


//--------------------- .nv.callgraph             --------------------------
	.section	.nv.callgraph,"",@"SHT_CUDA_CALLGRAPH"
	.align	4
	.sectionentsize	8
	.align		4
        /*0000*/ 	.word	0x00000000
	.align		4
        /*0004*/ 	.word	0xffffffff
	.align		4
        /*0008*/ 	.word	index@(_Z22findMaxAndOffsetKernelPfiS_S_)
	.align		4
        /*000c*/ 	.word	index@(vprintf)
	.align		4
        /*0010*/ 	.word	index@(_Z13findMaxKernelPfiS_)
	.align		4
        /*0014*/ 	.word	index@(vprintf)
	.align		4
        /*0018*/ 	.word	0x00000000
	.align		4
        /*001c*/ 	.word	0xfffffffe
	.align		4
        /*0020*/ 	.word	0x00000000
	.align		4
        /*0024*/ 	.word	0xfffffffd
	.align		4
        /*0028*/ 	.word	0x00000000
	.align		4
        /*002c*/ 	.word	0xfffffffc


//--------------------- .nv.constant4             --------------------------
	.section	.nv.constant4,"a",@progbits
	.align	8
	.align		8
.nv.constant4:
        /*0000*/ 	.dword	vprintf
	.align		8
        /*0008*/ 	.dword	$str
	.align		8
        /*0010*/ 	.dword	$str$1


//--------------------- .text._Z22findMaxAndOffsetKernelPfiS_S_ --------------------------
	.section	.text._Z22findMaxAndOffsetKernelPfiS_S_,"ax",@progbits
	.align	128
        .global         _Z22findMaxAndOffsetKernelPfiS_S_
        .type           _Z22findMaxAndOffsetKernelPfiS_S_,@function
        .size           _Z22findMaxAndOffsetKernelPfiS_S_,(.L_x_11 - _Z22findMaxAndOffsetKernelPfiS_S_)
        .other          _Z22findMaxAndOffsetKernelPfiS_S_,@"STO_CUDA_ENTRY STV_DEFAULT"
_Z22findMaxAndOffsetKernelPfiS_S_:
.text._Z22findMaxAndOffsetKernelPfiS_S_:
[----:B------:R-:W0:Y:S01]  /*0000*/  LDC R1, c[0x0][0x37c] ;  /* 0x0000df00ff017b82 */ /* 0x000e220000000800 */
[----:B------:R-:W1:Y:S01]  /*0010*/  S2R R22, SR_TID.X ;  /* 0x0000000000167919 */ /* 0x000e620000002100 */
[----:B------:R-:W2:Y:S01]  /*0020*/  LDCU UR5, c[0x0][0x2fc] ;  /* 0x00005f80ff0577ac */ /* 0x000ea20008000800 */
[----:B0-----:R-:W-:Y:S01]  /*0030*/  VIADD R1, R1, 0xffffffe8 ;  /* 0xffffffe801017836 */ /* 0x001fe20000000000 */
[----:B------:R-:W1:Y:S01]  /*0040*/  S2R R3, SR_CTAID.X ;  /* 0x0000000000037919 */ /* 0x000e620000002500 */
[----:B------:R-:W1:Y:S01]  /*0050*/  LDCU UR38, c[0x0][0x360] ;  /* 0x00006c00ff2677ac */ /* 0x000e620008000800 */
[----:B------:R-:W0:Y:S01]  /*0060*/  LDCU UR6, c[0x0][0x388] ;  /* 0x00007100ff0677ac */ /* 0x000e220008000800 */
[----:B------:R-:W3:Y:S02]  /*0070*/  LDCU UR4, c[0x0][0x2f8] ;  /* 0x00005f00ff0477ac */ /* 0x000ee40008000800 */
[----:B---3--:R-:W-:Y:S01]  /*0080*/  IADD3 R18, P1, PT, R1, UR4, RZ ;  /* 0x0000000401127c10 */ /* 0x008fe2000ff3e0ff */
[----:B-1----:R-:W-:-:S04]  /*0090*/  IMAD R22, R3, UR38, R22 ;  /* 0x0000002603167c24 */ /* 0x002fc8000f8e0216 */
[----:B--2---:R-:W-:Y:S01]  /*00a0*/  IMAD.X R19, RZ, RZ, UR5, P1 ;  /* 0x00000005ff137e24 */ /* 0x004fe200088e06ff */
[----:B0-----:R-:W-:-:S13]  /*00b0*/  ISETP.GE.AND P0, PT, R22, UR6, PT ;  /* 0x0000000616007c0c */ /* 0x001fda000bf06270 */
[----:B------:R-:W-:Y:S05]  /*00c0*/  @P0 EXIT ;  /* 0x000000000000094d */ /* 0x000fea0003800000 */
[----:B------:R-:W0:Y:S01]  /*00d0*/  LDCU UR4, c[0x0][0x370] ;  /* 0x00006e00ff0477ac */ /* 0x000e220008000800 */
[----:B------:R-:W1:Y:S01]  /*00e0*/  LDCU.64 UR36, c[0x0][0x358] ;  /* 0x00006b00ff2477ac */ /* 0x000e620008000a00 */
[----:B0-----:R-:W-:-:S12]  /*00f0*/  UIMAD UR38, UR38, UR4, URZ ;  /* 0x00000004262672a4 */ /* 0x001fd8000f8e02ff */
.L_x_4:
[----:B------:R-:W0:Y:S08]  /*0100*/  LDC.64 R12, c[0x0][0x380] ;  /* 0x0000e000ff0c7b82 */ /* 0x000e300000000a00 */
[----:B------:R-:W2:Y:S01]  /*0110*/  LDC.64 R4, c[0x0][0x390] ;  /* 0x0000e400ff047b82 */ /* 0x000ea20000000a00 */
[----:B0-----:R-:W-:-:S05]  /*0120*/  IMAD.WIDE R6, R22, 0x4, R12 ;  /* 0x0000000416067825 */ /* 0x001fca00078e020c */
[----:B-1----:R0:W5:Y:S04]  /*0130*/  LDG.E R11, desc[UR36][R6.64] ;  /* 0x00000024060b7981 */ /* 0x002168000c1e1900 */
[----:B--2---:R0:W5:Y:S01]  /*0140*/  LDG.E R8, desc[UR36][R4.64] ;  /* 0x0000002404087981 */ /* 0x004162000c1e1900 */
[----:B------:R-:W-:Y:S01]  /*0150*/  BSSY B0, `(.L_x_0) ;  /* 0x0000008000007945 */ /* 0x000fe20003800000 */
.L_x_1:
[-C--:B-----5:R-:W-:Y:S01]  /*0160*/  FMNMX R9, R11, R8.reuse, !PT ;  /* 0x000000080b097209 */ /* 0x0a0fe20007800000 */
[----:B------:R-:W-:Y:S05]  /*0170*/  YIELD ;  /* 0x0000000000007946 */ /* 0x000fea0003800000 */
[----:B------:R-:W2:Y:S01]  /*0180*/  ATOMG.E.CAS.STRONG.GPU PT, R9, [R4], R8, R9 ;  /* 0x00000008040973a9 */ /* 0x000ea200001ee109 */
[----:B------:R-:W-:Y:S02]  /*0190*/  MOV R3, R8 ;  /* 0x0000000800037202 */ /* 0x000fe40000000f00 */
[----:B--2---:R-:W-:Y:S01]  /*01a0*/  ISETP.NE.AND P0, PT, R8, R9, PT ;  /* 0x000000090800720c */ /* 0x004fe20003f05270 */
[----:B------:R-:W-:-:S12]  /*01b0*/  IMAD.MOV.U32 R8, RZ, RZ, R9 ;  /* 0x000000ffff087224 */ /* 0x000fd800078e0009 */
[----:B------:R-:W-:Y:S05]  /*01c0*/  @P0 BRA `(.L_x_1) ;  /* 0xfffffffc00e40947 */ /* 0x000fea000383ffff */
[----:B------:R-:W-:Y:S05]  /*01d0*/  BSYNC B0 ;  /* 0x0000000000007941 */ /* 0x000fea0003800000 */
.L_x_0:
[----:B------:R1:W2:Y:S01]  /*01e0*/  LDG.E R0, desc[UR36][R6.64] ;  /* 0x0000002406007981 */ /* 0x0002a2000c1e1900 */
[----:B0-----:R-:W0:Y:S01]  /*01f0*/  LDC.64 R4, c[0x0][0x398] ;  /* 0x0000e600ff047b82 */ /* 0x001e220000000a00 */
[----:B------:R-:W3:Y:S01]  /*0200*/  F2F.F64.F32 R16, R3 ;  /* 0x0000000300107310 */ /* 0x000ee20000201800 */
[----:B------:R-:W-:Y:S01]  /*0210*/  IMAD.WIDE R12, R22, 0x10, R12 ;  /* 0x00000010160c7825 */ /* 0x000fe200078e020c */
[----:B------:R-:W-:Y:S01]  /*0220*/  MOV R2, 0x0 ;  /* 0x0000000000027802 */ /* 0x000fe20000000f00 */
[----:B------:R-:W4:Y:S01]  /*0230*/  LDCU.64 UR4, c[0x4][0x8] ;  /* 0x01000100ff0477ac */ /* 0x000f220008000a00 */
[----:B0-----:R4:W5:Y:S03]  /*0240*/  LDG.E R4, desc[UR36][R4.64] ;  /* 0x0000002404047981 */ /* 0x001966000c1e1900 */
[----:B------:R0:W0:Y:S01]  /*0250*/  LDC.64 R8, c[0x4][R2] ;  /* 0x0100000002087b82 */ /* 0x0000220000000a00 */
[----:B-1----:R-:W-:Y:S01]  /*0260*/  MOV R6, R18 ;  /* 0x0000001200067202 */ /* 0x002fe20000000f00 */
[----:B------:R-:W-:Y:S01]  /*0270*/  IMAD.MOV.U32 R7, RZ, RZ, R19 ;  /* 0x000000ffff077224 */ /* 0x000fe200078e0013 */
[----:B------:R1:W-:Y:S04]  /*0280*/  STL.64 [R1+0x10], R12 ;  /* 0x0000100c01007387 */ /* 0x0003e80000100a00 */
[----:B---3--:R1:W-:Y:S01]  /*0290*/  STL.64 [R1], R16 ;  /* 0x0000001001007387 */ /* 0x0083e20000100a00 */
[----:B----4-:R-:W-:Y:S01]  /*02a0*/  IMAD.U32 R5, RZ, RZ, UR5 ;  /* 0x00000005ff057e24 */ /* 0x010fe2000f8e00ff */
[----:B--2---:R-:W2:Y:S02]  /*02b0*/  F2F.F64.F32 R10, R0 ;  /* 0x00000000000a7310 */ /* 0x004ea40000201800 */
[----:B--2---:R1:W-:Y:S01]  /*02c0*/  STL.64 [R1+0x8], R10 ;  /* 0x0000080a01007387 */ /* 0x0043e20000100a00 */
[----:B-----5:R-:W-:Y:S01]  /*02d0*/  FADD R23, R4, R3 ;  /* 0x0000000304177221 */ /* 0x020fe20000000000 */
[----:B01----:R-:W-:-:S07]  /*02e0*/  MOV R4, UR4 ;  /* 0x0000000400047c02 */ /* 0x003fce0008000f00 */
[----:B------:R-:W-:-:S07]  /*02f0*/  LEPC R20, `(.L_x_2) ;  /* 0x000000001014794e */ /* 0x000fce0000000000 */
[----:B------:R-:W-:Y:S05]  /*0300*/  CALL.ABS.NOINC R8 ;  /* 0x0000000008007343 */ /* 0x000fea0003c00000 */
.L_x_2:
[----:B------:R-:W0:Y:S01]  /*0310*/  F2F.F64.F32 R8, R23 ;  /* 0x0000001700087310 */ /* 0x000e220000201800 */
[----:B------:R1:W-:Y:S01]  /*0320*/  STL.64 [R1], R16 ;  /* 0x0000001001007387 */ /* 0x0003e20000100a00 */
[----:B------:R-:W2:Y:S01]  /*0330*/  LDC.64 R2, c[0x4][R2] ;  /* 0x0100000002027b82 */ /* 0x000ea20000000a00 */
[----:B------:R-:W3:Y:S01]  /*0340*/  LDCU.64 UR4, c[0x4][0x10] ;  /* 0x01000200ff0477ac */ /* 0x000ee20008000a00 */
[----:B------:R-:W-:Y:S01]  /*0350*/  MOV R6, R18 ;  /* 0x0000001200067202 */ /* 0x000fe20000000f00 */
[----:B------:R-:W-:Y:S01]  /*0360*/  IMAD.MOV.U32 R7, RZ, RZ, R19 ;  /* 0x000000ffff077224 */ /* 0x000fe200078e0013 */
[----:B0-----:R1:W-:Y:S01]  /*0370*/  STL.64 [R1+0x8], R8 ;  /* 0x0000080801007387 */ /* 0x0013e20000100a00 */
[----:B---3--:R-:W-:Y:S01]  /*0380*/  MOV R4, UR4 ;  /* 0x0000000400047c02 */ /* 0x008fe20008000f00 */
[----:B------:R-:W-:-:S07]  /*0390*/  IMAD.U32 R5, RZ, RZ, UR5 ;  /* 0x00000005ff057e24 */ /* 0x000fce000f8e00ff */
[----:B------:R-:W-:-:S07]  /*03a0*/  LEPC R20, `(.L_x_3) ;  /* 0x000000001014794e */ /* 0x000fce0000000000 */
[----:B-12---:R-:W-:Y:S05]  /*03b0*/  CALL.ABS.NOINC R2 ;  /* 0x0000000002007343 */ /* 0x006fea0003c00000 */
.L_x_3:
[----:B------:R-:W0:Y:S01]  /*03c0*/  LDCU UR4, c[0x0][0x388] ;  /* 0x00007100ff0477ac */ /* 0x000e220008000800 */
[----:B------:R-:W-:-:S04]  /*03d0*/  IADD3 R22, PT, PT, R22, UR38, RZ ;  /* 0x0000002616167c10 */ /* 0x000fc8000fffe0ff */
[----:B0-----:R-:W-:-:S13]  /*03e0*/  ISETP.GE.AND P0, PT, R22, UR4, PT ;  /* 0x0000000416007c0c */ /* 0x001fda000bf06270 */
[----:B------:R-:W-:Y:S05]  /*03f0*/  @!P0 BRA `(.L_x_4) ;  /* 0xfffffffc00408947 */ /* 0x000fea000383ffff */
[----:B------:R-:W-:Y:S05]  /*0400*/  EXIT ;  /* 0x000000000000794d */ /* 0x000fea0003800000 */
.L_x_5:
[----:B------:R-:W-:-:S00]  /*0410*/  BRA `(.L_x_5) ;  /* 0xfffffffc00fc7947 */ /* 0x000fc0000383ffff */
[----:B------:R-:W-:-:S00]  /*0420*/  NOP ;  /* 0x0000000000007918 */ /* 0x000fc00000000000 */
        /* <DEDUP_REMOVED lines=13> */
.L_x_11:


//--------------------- .text._Z13findMaxKernelPfiS_ --------------------------
	.section	.text._Z13findMaxKernelPfiS_,"ax",@progbits
	.align	128
        .global         _Z13findMaxKernelPfiS_
        .type           _Z13findMaxKernelPfiS_,@function
        .size           _Z13findMaxKernelPfiS_,(.L_x_12 - _Z13findMaxKernelPfiS_)
        .other          _Z13findMaxKernelPfiS_,@"STO_CUDA_ENTRY STV_DEFAULT"
_Z13findMaxKernelPfiS_:
.text._Z13findMaxKernelPfiS_:
        /* <DEDUP_REMOVED lines=16> */
.L_x_9:
[----:B------:R-:W0:Y:S08]  /*0100*/  LDC.64 R12, c[0x0][0x380] ;  /* 0x0000e000ff0c7b82 */ /* 0x000e300000000a00 */
[----:B------:R-:W2:Y:S01]  /*0110*/  LDC.64 R4, c[0x0][0x390] ;  /* 0x0000e400ff047b82 */ /* 0x000ea20000000a00 */
[----:B0-----:R-:W-:-:S05]  /*0120*/  IMAD.WIDE R6, R17, 0x4, R12 ;  /* 0x0000000411067825 */ /* 0x001fca00078e020c */
[----:B-1----:R0:W5:Y:S04]  /*0130*/  LDG.E R3, desc[UR36][R6.64] ;  /* 0x0000002406037981 */ /* 0x002168000c1e1900 */
[----:B--2---:R0:W5:Y:S01]  /*0140*/  LDG.E R10, desc[UR36][R4.64] ;  /* 0x00000024040a7981 */ /* 0x004162000c1e1900 */
[----:B------:R-:W-:Y:S01]  /*0150*/  BSSY B0, `(.L_x_6) ;  /* 0x0000008000007945 */ /* 0x000fe20003800000 */
.L_x_7:
        /* <DEDUP_REMOVED lines=8> */
.L_x_6:
[----:B------:R0:W2:Y:S01]  /*01e0*/  LDG.E R0, desc[UR36][R6.64] ;  /* 0x0000002406007981 */ /* 0x0000a2000c1e1900 */
[----:B------:R-:W1:Y:S01]  /*01f0*/  F2F.F64.F32 R8, R8 ;  /* 0x0000000800087310 */ /* 0x000e620000201800 */
[----:B------:R-:W-:Y:S01]  /*0200*/  IMAD.WIDE R12, R17, 0x10, R12 ;  /* 0x00000010110c7825 */ /* 0x000fe200078e020c */
[----:B------:R-:W-:Y:S01]  /*0210*/  MOV R3, 0x0 ;  /* 0x0000000000037802 */ /* 0x000fe20000000f00 */
[----:B------:R-:W3:Y:S03]  /*0220*/  LDCU.64 UR4, c[0x4][0x8] ;  /* 0x01000100ff0477ac */ /* 0x000ee60008000a00 */
[----:B------:R4:W-:Y:S01]  /*0230*/  STL.64 [R1+0x10], R12 ;  /* 0x0000100c01007387 */ /* 0x0009e20000100a00 */
[----:B------:R4:W2:Y:S01]  /*0240*/  LDC.64 R14, c[0x4][R3] ;  /* 0x01000000030e7b82 */ /* 0x0008a20000000a00 */
[----:B0-----:R-:W-:Y:S01]  /*0250*/  MOV R6, R16 ;  /* 0x0000001000067202 */ /* 0x001fe20000000f00 */
[----:B------:R-:W-:Y:S01]  /*0260*/  IMAD.MOV.U32 R7, RZ, RZ, R2 ;  /* 0x000000ffff077224 */ /* 0x000fe200078e0002 */
[----:B-1----:R4:W-:Y:S01]  /*0270*/  STL.64 [R1], R8 ;  /* 0x0000000801007387 */ /* 0x0029e20000100a00 */
[----:B---3--:R-:W-:Y:S01]  /*0280*/  MOV R4, UR4 ;  /* 0x0000000400047c02 */ /* 0x008fe20008000f00 */
[----:B------:R-:W-:Y:S01]  /*0290*/  IMAD.U32 R5, RZ, RZ, UR5 ;  /* 0x00000005ff057e24 */ /* 0x000fe2000f8e00ff */
[----:B--2---:R-:W0:Y:S02]  /*02a0*/  F2F.F64.F32 R10, R0 ;  /* 0x00000000000a7310 */ /* 0x004e240000201800 */
[----:B0-----:R4:W-:Y:S04]  /*02b0*/  STL.64 [R1+0x8], R10 ;  /* 0x0000080a01007387 */ /* 0x0019e80000100a00 */
[----:B------:R-:W-:-:S07]  /*02c0*/  LEPC R20, `(.L_x_8) ;  /* 0x000000001014794e */ /* 0x000fce0000000000 */
[----:B----4-:R-:W-:Y:S05]  /*02d0*/  CALL.ABS.NOINC R14 ;  /* 0x000000000e007343 */ /* 0x010fea0003c00000 */
.L_x_8:
[----:B------:R-:W0:Y:S01]  /*02e0*/  LDCU UR4, c[0x0][0x388] ;  /* 0x00007100ff0477ac */ /* 0x000e220008000800 */
[----:B------:R-:W-:-:S04]  /*02f0*/  IADD3 R17, PT, PT, R17, UR38, RZ ;  /* 0x0000002611117c10 */ /* 0x000fc8000fffe0ff */
[----:B0-----:R-:W-:-:S13]  /*0300*/  ISETP.GE.AND P0, PT, R17, UR4, PT ;  /* 0x0000000411007c0c */ /* 0x001fda000bf06270 */
[----:B------:R-:W-:Y:S05]  /*0310*/  @!P0 BRA `(.L_x_9) ;  /* 0xfffffffc00788947 */ /* 0x000fea000383ffff */
[----:B------:R-:W-:Y:S05]  /*0320*/  EXIT ;  /* 0x000000000000794d */ /* 0x000fea0003800000 */
.L_x_10:
        /* <DEDUP_REMOVED lines=13> */
.L_x_12:


//--------------------- .nv.global.init           --------------------------
	.section	.nv.global.init,"aw",@progbits
.nv.global.init:
	.type		$str$1,@object
	.size		$str$1,($str - $str$1)
$str$1:
        /*0000*/ 	.byte	0x5b, 0x66, 0x69, 0x6e, 0x64, 0x4d, 0x61, 0x78, 0x4b, 0x65, 0x72, 0x6e, 0x65, 0x6c, 0x5d, 0x20
        /*0010*/ 	.byte	0x41, 0x66, 0x74, 0x65, 0x72, 0x20, 0x6f, 0x66, 0x66, 0x73, 0x65, 0x74, 0x20, 0x25, 0x66, 0x20
        /*0020*/ 	.byte	0x28, 0x6f, 0x6c, 0x64, 0x29, 0x20, 0x20, 0x62, 0x65, 0x63, 0x6f, 0x6d, 0x65, 0x73, 0x20, 0x25
        /*0030*/ 	.byte	0x66, 0x20, 0x28, 0x6f, 0x6c, 0x64, 0x5f, 0x6f, 0x66, 0x66, 0x73, 0x65, 0x74, 0x29, 0x20, 0x20
        /*0040*/ 	.byte	0x0a, 0x00
	.type		$str,@object
	.size		$str,(.L_0 - $str)
$str:
        /*0042*/ 	.byte	0x5b, 0x66, 0x69, 0x6e, 0x64, 0x4d, 0x61, 0x78, 0x4b, 0x65, 0x72, 0x6e, 0x65, 0x6c, 0x5d, 0x20
        /*0052*/ 	.byte	0x50, 0x65, 0x72, 0x66, 0x6f, 0x72, 0x6d, 0x20, 0x47, 0x50, 0x55, 0x20, 0x63, 0x6f, 0x64, 0x65
        /*0062*/ 	.byte	0x2c, 0x20, 0x63, 0x6f, 0x6d, 0x70, 0x61, 0x72, 0x69, 0x6e, 0x67, 0x20, 0x25, 0x66, 0x20, 0x28
        /*0072*/ 	.byte	0x6f, 0x6c, 0x64, 0x29, 0x20, 0x20, 0x61, 0x6e, 0x64, 0x20, 0x25, 0x66, 0x20, 0x28, 0x6e, 0x65
        /*0082*/ 	.byte	0x77, 0x29, 0x20, 0x61, 0x74, 0x20, 0x25, 0x70, 0x20, 0x0a, 0x00
.L_0:


//--------------------- .nv.shared.reserved.0     --------------------------
	.section	.nv.shared.reserved.0,"aw",@nobits
	.weak		__nv_reservedSMEM_offset_0_alias
	.size		__nv_reservedSMEM_offset_0_alias, 0, 64
	.other		__nv_reservedSMEM_offset_0_alias,@"STO_CUDA_RESERVED_SHARED STV_DEFAULT"
__nv_reservedSMEM_offset_0_alias:
	.zero		0
	.zero		64


//--------------------- .nv.constant0._Z22findMaxAndOffsetKernelPfiS_S_ --------------------------
	.section	.nv.constant0._Z22findMaxAndOffsetKernelPfiS_S_,"a",@progbits
	.sectionflags	@""
	.align	4
.nv.constant0._Z22findMaxAndOffsetKernelPfiS_S_:
	.zero		928


//--------------------- .nv.constant0._Z13findMaxKernelPfiS_ --------------------------
	.section	.nv.constant0._Z13findMaxKernelPfiS_,"a",@progbits
	.sectionflags	@""
	.align	4
.nv.constant0._Z13findMaxKernelPfiS_:
	.zero		920


//--------------------- SYMBOLS --------------------------

	.type		.nv.reservedSmem.offset0,@object
	.size		.nv.reservedSmem.offset0,0x4
	.type		vprintf,@function
